	.headerflags	@"EF_CUDA_TEXMODE_UNIFIED EF_CUDA_64BIT_ADDRESS EF_CUDA_ACCELERATORS EF_CUDA_SM90 EF_CUDA_VIRTUAL_SM(EF_CUDA_SM90)"
	.elftype	@"ET_EXEC"


//--------------------- .nv.info                  --------------------------
	.section	.nv.info,"",@"SHT_CUDA_INFO"
	.align	4


	//----- nvinfo : EIATTR_REGCOUNT
	.align		4
        /*0000*/ 	.byte	0x04, 0x2f
        /*0002*/ 	.short	(.L_1 - .L_0)
	.align		4
.L_0:
        /*0004*/ 	.word	index@(triton_poi_fused_add_6)
        /*0008*/ 	.word	0x0000000e


	//----- nvinfo : EIATTR_MIN_STACK_SIZE
	.align		4
.L_1:
        /*000c*/ 	.byte	0x04, 0x12
        /*000e*/ 	.short	(.L_3 - .L_2)
	.align		4
.L_2:
        /*0010*/ 	.word	index@(triton_poi_fused_add_6)
        /*0014*/ 	.word	0x00000000


	//----- nvinfo : EIATTR_FRAME_SIZE
	.align		4
.L_3:
        /*0018*/ 	.byte	0x04, 0x11
        /*001a*/ 	.short	(.L_5 - .L_4)
	.align		4
.L_4:
        /*001c*/ 	.word	index@(triton_poi_fused_add_6)
        /*0020*/ 	.word	0x00000000


	//----- nvinfo : EIATTR_MIN_STACK_SIZE
	.align		4
.L_5:
        /*0024*/ 	.byte	0x04, 0x12
        /*0026*/ 	.short	(.L_7 - .L_6)
	.align		4
.L_6:
        /*0028*/ 	.word	index@(triton_poi_fused_add_6)
        /*002c*/ 	.word	0x00000000
.L_7:


//--------------------- .nv.info.triton_poi_fused_add_6 --------------------------
	.section	.nv.info.triton_poi_fused_add_6,"",@"SHT_CUDA_INFO"
	.sectionflags	@""
	.align	4


	//----- nvinfo : EIATTR_CUDA_API_VERSION
	.align		4
        /*0000*/ 	.byte	0x04, 0x37
        /*0002*/ 	.short	(.L_9 - .L_8)
.L_8:
        /*0004*/ 	.word	0x0000007c


	//----- nvinfo : EIATTR_KPARAM_INFO
	.align		4
.L_9:
        /*0008*/ 	.byte	0x04, 0x17
        /*000a*/ 	.short	(.L_11 - .L_10)
.L_10:
        /*000c*/ 	.word	0x00000000
        /*0010*/ 	.short	0x0003
        /*0012*/ 	.short	0x0018
        /*0014*/ 	.byte	0x00, 0xf0, 0x11, 0x00


	//----- nvinfo : EIATTR_KPARAM_INFO
	.align		4
.L_11:
        /*0018*/ 	.byte	0x04, 0x17
        /*001a*/ 	.short	(.L_13 - .L_12)
.L_12:
        /*001c*/ 	.word	0x00000000
        /*0020*/ 	.short	0x0002
        /*0022*/ 	.short	0x0010
        /*0024*/ 	.byte	0x00, 0xf4, 0x21, 0x00


	//----- nvinfo : EIATTR_KPARAM_INFO
	.align		4
.L_13:
        /*0028*/ 	.byte	0x04, 0x17
        /*002a*/ 	.short	(.L_15 - .L_14)
.L_14:
        /*002c*/ 	.word	0x00000000
        /*0030*/ 	.short	0x0001
        /*0032*/ 	.short	0x0008
        /*0034*/ 	.byte	0x00, 0xf4, 0x21, 0x00


	//----- nvinfo : EIATTR_KPARAM_INFO
	.align		4
.L_15:
        /*0038*/ 	.byte	0x04, 0x17
        /*003a*/ 	.short	(.L_17 - .L_16)
.L_16:
        /*003c*/ 	.word	0x00000000
        /*0040*/ 	.short	0x0000
        /*0042*/ 	.short	0x0000
        /*0044*/ 	.byte	0x00, 0xf4, 0x21, 0x00


	//----- nvinfo : EIATTR_SPARSE_MMA_MASK
	.align		4
.L_17:
        /*0048*/ 	.byte	0x03, 0x50
        /*004a*/ 	.short	0x0000


	//----- nvinfo : EIATTR_MAXREG_COUNT
	.align		4
        /*004c*/ 	.byte	0x03, 0x1b
        /*004e*/ 	.short	0x00ff


	//----- nvinfo : EIATTR_EXIT_INSTR_OFFSETS
	.align		4
        /*0050*/ 	.byte	0x04, 0x1c
        /*0052*/ 	.short	(.L_19 - .L_18)


	//   ....[0]....
.L_18:
        /*0054*/ 	.word	0x000001c0


	//   ....[1]....
        /*0058*/ 	.word	0x000001e0


	//----- nvinfo : EIATTR_REQNTID
	.align		4
.L_19:
        /*005c*/ 	.byte	0x04, 0x10
        /*005e*/ 	.short	(.L_21 - .L_20)
.L_20:
        /*0060*/ 	.word	0x00000020
        /*0064*/ 	.word	0x00000001
        /*0068*/ 	.word	0x00000001


	//----- nvinfo : EIATTR_CBANK_PARAM_SIZE
	.align		4
.L_21:
        /*006c*/ 	.byte	0x03, 0x19
        /*006e*/ 	.short	0x001c


	//----- nvinfo : EIATTR_PARAM_CBANK
	.align		4
        /*0070*/ 	.byte	0x04, 0x0a
        /*0072*/ 	.short	(.L_23 - .L_22)
	.align		4
.L_22:
        /*0074*/ 	.word	index@(.nv.constant0.triton_poi_fused_add_6)
        /*0078*/ 	.short	0x0210
        /*007a*/ 	.short	0x001c


	//----- nvinfo : EIATTR_SW_WAR
	.align		4
.L_23:
        /*007c*/ 	.byte	0x04, 0x36
        /*007e*/ 	.short	(.L_25 - .L_24)
.L_24:
        /*0080*/ 	.word	0x00000008
.L_25:


//--------------------- .nv.callgraph             --------------------------
	.section	.nv.callgraph,"",@"SHT_CUDA_CALLGRAPH"
	.align	4
	.sectionentsize	8
	.align		4
        /*0000*/ 	.word	0x00000000
	.align		4
        /*0004*/ 	.word	0xffffffff
	.align		4
        /*0008*/ 	.word	0x00000000
	.align		4
        /*000c*/ 	.word	0xfffffffe
	.align		4
        /*0010*/ 	.word	0x00000000
	.align		4
        /*0014*/ 	.word	0xfffffffd
	.align		4
        /*0018*/ 	.word	0x00000000
	.align		4
        /*001c*/ 	.word	0xfffffffc


//--------------------- .text.triton_poi_fused_add_6 --------------------------
	.section	.text.triton_poi_fused_add_6,"ax",@progbits
	.align	128
        .global         triton_poi_fused_add_6
        .type           triton_poi_fused_add_6,@function
        .size           triton_poi_fused_add_6,(.L_x_1 - triton_poi_fused_add_6)
        .other          triton_poi_fused_add_6,@"STO_CUDA_ENTRY STV_DEFAULT"
triton_poi_fused_add_6:
.text.triton_poi_fused_add_6:
[----:B------:R-:W0:Y:S02]  /*0000*/  LDC R1, c[0x0][0x28] ;  /* 0x00000a00ff017b82 */ /* 0x000e240000000800 */
[----:B------:R-:W1:Y:S01]  /*0010*/  S2R R10, SR_TID.X ;  /* 0x00000000000a7919 */ /* 0x000e620000002100 */
[----:B------:R-:W2:Y:S01]  /*0020*/  LDC.64 R6, c[0x0][0x220] ;  /* 0x00008800ff067b82 */ /* 0x000ea20000000a00 */
[----:B------:R-:W-:Y:S01]  /*0030*/  IMAD.MOV.U32 R8, RZ, RZ, RZ ;  /* 0x000000ffff087224 */ /* 0x000fe200078e00ff */
[----:B------:R-:W-:Y:S01]  /*0040*/  ULDC.64 UR4, c[0x0][0x208] ;  /* 0x0000820000047ab9 */ /* 0x000fe20000000a00 */
[----:B------:R-:W3:Y:S05]  /*0050*/  S2R R9, SR_CTAID.X ;  /* 0x0000000000097919 */ /* 0x000eea0000002500 */
[----:B------:R-:W4:Y:S01]  /*0060*/  LDC.64 R4, c[0x0][0x210] ;  /* 0x00008400ff047b82 */ /* 0x000f220000000a00 */
[----:B-1----:R-:W-:-:S02]  /*0070*/  LOP3.LUT R0, R10, 0xf, RZ, 0xc0, !PT ;  /* 0x0000000f0a007812 */ /* 0x002fc400078ec0ff */
[----:B---3--:R-:W-:-:S03]  /*0080*/  SHF.R.S32.HI R2, RZ, 0x1b, R9 ;  /* 0x0000001bff027819 */ /* 0x008fc60000011409 */
[----:B------:R-:W-:Y:S01]  /*0090*/  IMAD R9, R9, 0x10, R0 ;  /* 0x0000001009097824 */ /* 0x000fe200078e0200 */
[----:B------:R-:W-:-:S03]  /*00a0*/  SGXT R0, R2, 0x1 ;  /* 0x000000010200781a */ /* 0x000fc60000000200 */
[C---:B----4-:R-:W-:Y:S01]  /*00b0*/  IMAD.WIDE R4, R9.reuse, 0x4, R4 ;  /* 0x0000000409047825 */ /* 0x050fe200078e0204 */
[----:B------:R-:W1:Y:S01]  /*00c0*/  LDC.64 R2, c[0x0][0x218] ;  /* 0x00008600ff027b82 */ /* 0x000e620000000a00 */
[----:B------:R-:W-:Y:S02]  /*00d0*/  ISETP.GE.AND P0, PT, R9, 0x10, PT ;  /* 0x000000100900780c */ /* 0x000fe40003f06270 */
[----:B------:R-:W-:-:S04]  /*00e0*/  LEA.HI R0, R0, R9, RZ, 0x2 ;  /* 0x0000000900007211 */ /* 0x000fc800078f10ff */
[----:B------:R-:W-:-:S05]  /*00f0*/  LOP3.LUT R0, R0, 0xfffffffc, RZ, 0xc0, !PT ;  /* 0xfffffffc00007812 */ /* 0x000fca00078ec0ff */
[----:B------:R-:W-:Y:S02]  /*0100*/  IMAD.IADD R11, R9, 0x1, -R0 ;  /* 0x00000001090b7824 */ /* 0x000fe400078e0a00 */
[----:B------:R-:W3:Y:S02]  /*0110*/  @!P0 LDG.E R8, desc[UR4][R4.64] ;  /* 0x0000000404088981 */ /* 0x000ee4000c1e1900 */
[----:B--2---:R-:W-:Y:S01]  /*0120*/  IMAD.WIDE R6, R11, 0x4, R6 ;  /* 0x000000040b067825 */ /* 0x004fe200078e0206 */
[----:B------:R-:W-:Y:S01]  /*0130*/  HFMA2.MMA R11, -RZ, RZ, 0, 0 ;  /* 0x00000000ff0b7435 */ /* 0x000fe200000001ff */
[----:B------:R-:W-:Y:S02]  /*0140*/  MOV R0, RZ ;  /* 0x000000ff00007202 */ /* 0x000fe40000000f00 */
[----:B-1----:R-:W-:-:S07]  /*0150*/  IMAD.WIDE R2, R9, 0x4, R2 ;  /* 0x0000000409027825 */ /* 0x002fce00078e0202 */
[----:B------:R-:W3:Y:S04]  /*0160*/  @!P0 LDG.E.EL R11, desc[UR4][R6.64] ;  /* 0x00000004060b8981 */ /* 0x000ee8000c2e1900 */
[----:B------:R-:W2:Y:S01]  /*0170*/  @!P0 LDG.E R0, desc[UR4][R2.64] ;  /* 0x0000000402008981 */ /* 0x000ea2000c1e1900 */
[----:B------:R-:W-:-:S04]  /*0180*/  LOP3.LUT P0, RZ, R10, 0x10, RZ, 0xc0, !PT ;  /* 0x000000100aff7812 */ /* 0x000fc8000780c0ff */
[----:B------:R-:W-:Y:S01]  /*0190*/  ISETP.LT.AND P0, PT, R9, 0x10, !P0 ;  /* 0x000000100900780c */ /* 0x000fe20004701270 */
[----:B---3--:R-:W-:-:S04]  /*01a0*/  FADD R11, R11, R8 ;  /* 0x000000080b0b7221 */ /* 0x008fc80000000000 */
[----:B--2---:R-:W-:-:S08]  /*01b0*/  FADD R11, R11, R0 ;  /* 0x000000000b0b7221 */ /* 0x004fd00000000000 */
[----:B------:R-:W-:Y:S05]  /*01c0*/  @!P0 EXIT ;  /* 0x000000000000894d */ /* 0x000fea0003800000 */
[----:B------:R-:W-:Y:S01]  /*01d0*/  STG.E desc[UR4][R4.64], R11 ;  /* 0x0000000b04007986 */ /* 0x000fe2000c101904 */
[----:B------:R-:W-:Y:S05]  /*01e0*/  EXIT ;  /* 0x000000000000794d */ /* 0x000fea0003800000 */
.L_x_0:
[----:B------:R-:W-:-:S00]  /*01f0*/  BRA `(.L_x_0) ;  /* 0xfffffffc00fc7947 */ /* 0x000fc0000383ffff */
[----:B------:R-:W-:-:S00]  /*0200*/  NOP ;  /* 0x0000000000007918 */ /* 0x000fc00000000000 */
[----:B------:R-:W-:-:S00]  /*0210*/  NOP ;  /* 0x0000000000007918 */ /* 0x000fc00000000000 */
[----:B------:R-:W-:-:S00]  /*0220*/  NOP ;  /* 0x0000000000007918 */ /* 0x000fc00000000000 */
[----:B------:R-:W-:-:S00]  /*0230*/  NOP ;  /* 0x0000000000007918 */ /* 0x000fc00000000000 */
[----:B------:R-:W-:-:S00]  /*0240*/  NOP ;  /* 0x0000000000007918 */ /* 0x000fc00000000000 */
[----:B------:R-:W-:-:S00]  /*0250*/  NOP ;  /* 0x0000000000007918 */ /* 0x000fc00000000000 */
[----:B------:R-:W-:-:S00]  /*0260*/  NOP ;  /* 0x0000000000007918 */ /* 0x000fc00000000000 */
[----:B------:R-:W-:-:S00]  /*0270*/  NOP ;  /* 0x0000000000007918 */ /* 0x000fc00000000000 */
.L_x_1:


//--------------------- .nv.constant0.triton_poi_fused_add_6 --------------------------
	.section	.nv.constant0.triton_poi_fused_add_6,"a",@progbits
	.sectionflags	@""
	.align	4
.nv.constant0.triton_poi_fused_add_6:
	.zero		556
